	.headerflags	@"EF_CUDA_TEXMODE_UNIFIED EF_CUDA_64BIT_ADDRESS EF_CUDA_ACCELERATORS EF_CUDA_SM90 EF_CUDA_VIRTUAL_SM(EF_CUDA_SM90)"
	.elftype	@"ET_EXEC"


//--------------------- .nv.info                  --------------------------
	.section	.nv.info,"",@"SHT_CUDA_INFO"
	.align	4


	//----- nvinfo : EIATTR_REGCOUNT
	.align		4
        /*0000*/ 	.byte	0x04, 0x2f
        /*0002*/ 	.short	(.L_1 - .L_0)
	.align		4
.L_0:
        /*0004*/ 	.word	index@(triton_poi_fused_mul_sigmoid_49)
        /*0008*/ 	.word	0x00000018


	//----- nvinfo : EIATTR_MIN_STACK_SIZE
	.align		4
.L_1:
        /*000c*/ 	.byte	0x04, 0x12
        /*000e*/ 	.short	(.L_3 - .L_2)
	.align		4
.L_2:
        /*0010*/ 	.word	index@(triton_poi_fused_mul_sigmoid_49)
        /*0014*/ 	.word	0x00000000


	//----- nvinfo : EIATTR_FRAME_SIZE
	.align		4
.L_3:
        /*0018*/ 	.byte	0x04, 0x11
        /*001a*/ 	.short	(.L_5 - .L_4)
	.align		4
.L_4:
        /*001c*/ 	.word	index@(triton_poi_fused_mul_sigmoid_49)
        /*0020*/ 	.word	0x00000000


	//----- nvinfo : EIATTR_MIN_STACK_SIZE
	.align		4
.L_5:
        /*0024*/ 	.byte	0x04, 0x12
        /*0026*/ 	.short	(.L_7 - .L_6)
	.align		4
.L_6:
        /*0028*/ 	.word	index@(triton_poi_fused_mul_sigmoid_49)
        /*002c*/ 	.word	0x00000000
.L_7:


//--------------------- .nv.info.triton_poi_fused_mul_sigmoid_49 --------------------------
	.section	.nv.info.triton_poi_fused_mul_sigmoid_49,"",@"SHT_CUDA_INFO"
	.sectionflags	@""
	.align	4


	//----- nvinfo : EIATTR_CUDA_API_VERSION
	.align		4
        /*0000*/ 	.byte	0x04, 0x37
        /*0002*/ 	.short	(.L_9 - .L_8)
.L_8:
        /*0004*/ 	.word	0x0000007c


	//----- nvinfo : EIATTR_KPARAM_INFO
	.align		4
.L_9:
        /*0008*/ 	.byte	0x04, 0x17
        /*000a*/ 	.short	(.L_11 - .L_10)
.L_10:
        /*000c*/ 	.word	0x00000000
        /*0010*/ 	.short	0x0002
        /*0012*/ 	.short	0x0010
        /*0014*/ 	.byte	0x00, 0xf0, 0x11, 0x00


	//----- nvinfo : EIATTR_KPARAM_INFO
	.align		4
.L_11:
        /*0018*/ 	.byte	0x04, 0x17
        /*001a*/ 	.short	(.L_13 - .L_12)
.L_12:
        /*001c*/ 	.word	0x00000000
        /*0020*/ 	.short	0x0001
        /*0022*/ 	.short	0x0008
        /*0024*/ 	.byte	0x00, 0xf4, 0x21, 0x00


	//----- nvinfo : EIATTR_KPARAM_INFO
	.align		4
.L_13:
        /*0028*/ 	.byte	0x04, 0x17
        /*002a*/ 	.short	(.L_15 - .L_14)
.L_14:
        /*002c*/ 	.word	0x00000000
        /*0030*/ 	.short	0x0000
        /*0032*/ 	.short	0x0000
        /*0034*/ 	.byte	0x00, 0xf4, 0x21, 0x00


	//----- nvinfo : EIATTR_SPARSE_MMA_MASK
	.align		4
.L_15:
        /*0038*/ 	.byte	0x03, 0x50
        /*003a*/ 	.short	0x0000


	//----- nvinfo : EIATTR_MAXREG_COUNT
	.align		4
        /*003c*/ 	.byte	0x03, 0x1b
        /*003e*/ 	.short	0x00ff


	//----- nvinfo : EIATTR_EXIT_INSTR_OFFSETS
	.align		4
        /*0040*/ 	.byte	0x04, 0x1c
        /*0042*/ 	.short	(.L_17 - .L_16)


	//   ....[0]....
.L_16:
        /*0044*/ 	.word	0x000007d0


	//----- nvinfo : EIATTR_REQNTID
	.align		4
.L_17:
        /*0048*/ 	.byte	0x04, 0x10
        /*004a*/ 	.short	(.L_19 - .L_18)
.L_18:
        /*004c*/ 	.word	0x00000080
        /*0050*/ 	.word	0x00000001
        /*0054*/ 	.word	0x00000001


	//----- nvinfo : EIATTR_CBANK_PARAM_SIZE
	.align		4
.L_19:
        /*0058*/ 	.byte	0x03, 0x19
        /*005a*/ 	.short	0x0014


	//----- nvinfo : EIATTR_PARAM_CBANK
	.align		4
        /*005c*/ 	.byte	0x04, 0x0a
        /*005e*/ 	.short	(.L_21 - .L_20)
	.align		4
.L_20:
        /*0060*/ 	.word	index@(.nv.constant0.triton_poi_fused_mul_sigmoid_49)
        /*0064*/ 	.short	0x0210
        /*0066*/ 	.short	0x0014


	//----- nvinfo : EIATTR_SW_WAR
	.align		4
.L_21:
        /*0068*/ 	.byte	0x04, 0x36
        /*006a*/ 	.short	(.L_23 - .L_22)
.L_22:
        /*006c*/ 	.word	0x00000008
.L_23:


//--------------------- .nv.callgraph             --------------------------
	.section	.nv.callgraph,"",@"SHT_CUDA_CALLGRAPH"
	.align	4
	.sectionentsize	8
	.align		4
        /*0000*/ 	.word	0x00000000
	.align		4
        /*0004*/ 	.word	0xffffffff
	.align		4
        /*0008*/ 	.word	0x00000000
	.align		4
        /*000c*/ 	.word	0xfffffffe
	.align		4
        /*0010*/ 	.word	0x00000000
	.align		4
        /*0014*/ 	.word	0xfffffffd
	.align		4
        /*0018*/ 	.word	0x00000000
	.align		4
        /*001c*/ 	.word	0xfffffffc


//--------------------- .text.triton_poi_fused_mul_sigmoid_49 --------------------------
	.section	.text.triton_poi_fused_mul_sigmoid_49,"ax",@progbits
	.align	128
        .global         triton_poi_fused_mul_sigmoid_49
        .type           triton_poi_fused_mul_sigmoid_49,@function
        .size           triton_poi_fused_mul_sigmoid_49,(.L_x_1 - triton_poi_fused_mul_sigmoid_49)
        .other          triton_poi_fused_mul_sigmoid_49,@"STO_CUDA_ENTRY STV_DEFAULT"
triton_poi_fused_mul_sigmoid_49:
.text.triton_poi_fused_mul_sigmoid_49:
[----:B------:R-:W-:Y:S01]  /*0000*/  LDC R1, c[0x0][0x28] ;  /* 0x00000a00ff017b82 */ /* 0x000fe20000000800 */
[----:B------:R-:W1:Y:S07]  /*0010*/  S2R R0, SR_TID.X ;  /* 0x0000000000007919 */ /* 0x000e6e0000002100 */
[----:B------:R-:W2:Y:S01]  /*0020*/  LDC.64 R2, c[0x0][0x210] ;  /* 0x00008400ff027b82 */ /* 0x000ea20000000a00 */
[----:B------:R-:W-:Y:S01]  /*0030*/  ULDC.64 UR4, c[0x0][0x208] ;  /* 0x0000820000047ab9 */ /* 0x000fe20000000a00 */
[----:B------:R-:W3:Y:S06]  /*0040*/  S2R R11, SR_CTAID.X ;  /* 0x00000000000b7919 */ /* 0x000eec0000002500 */
[----:B------:R-:W4:Y:S01]  /*0050*/  LDC.64 R8, c[0x0][0x218] ;  /* 0x00008600ff087b82 */ /* 0x000f220000000a00 */
[----:B-1----:R-:W-:-:S04]  /*0060*/  SHF.L.U32 R0, R0, 0x2, RZ ;  /* 0x0000000200007819 */ /* 0x002fc800000006ff */
[----:B------:R-:W-:-:S04]  /*0070*/  LOP3.LUT R0, R0, 0x1fc, RZ, 0xc0, !PT ;  /* 0x000001fc00007812 */ /* 0x000fc800078ec0ff */
[----:B---3--:R-:W-:-:S05]  /*0080*/  LEA R11, R11, R0, 0x9 ;  /* 0x000000000b0b7211 */ /* 0x008fca00078e48ff */
[----:B--2---:R-:W-:-:S05]  /*0090*/  IMAD.WIDE R2, R11, 0x4, R2 ;  /* 0x000000040b027825 */ /* 0x004fca00078e0202 */
[----:B------:R-:W2:Y:S01]  /*00a0*/  LDG.E.128 R4, desc[UR4][R2.64] ;  /* 0x0000000402047981 */ /* 0x000ea2000c1e1d00 */
[----:B------:R-:W-:-:S05]  /*00b0*/  IMAD.HI R0, R11, 0x38e38e39, RZ ;  /* 0x38e38e390b007827 */ /* 0x000fca00078e02ff */
[----:B------:R-:W-:-:S04]  /*00c0*/  SHF.R.U32.HI R13, RZ, 0x1f, R0 ;  /* 0x0000001fff0d7819 */ /* 0x000fc80000011600 */
[CC--:B------:R-:W-:Y:S02]  /*00d0*/  LEA.HI.SX32 R10, R0.reuse, R13.reuse, 0x17 ;  /* 0x0000000d000a7211 */ /* 0x0c0fe400078fbaff */
[----:B------:R-:W-:-:S03]  /*00e0*/  LEA.HI.SX32 R13, R0, R13, 0x15 ;  /* 0x0000000d000d7211 */ /* 0x000fc600078faaff */
[----:B------:R-:W-:-:S04]  /*00f0*/  IMAD R10, R10, -0x900, R11 ;  /* 0xfffff7000a0a7824 */ /* 0x000fc800078e020b */
[----:B------:R-:W-:-:S04]  /*0100*/  IMAD R13, R13, 0x900, R10 ;  /* 0x000009000d0d7824 */ /* 0x000fc800078e020a */
[----:B----4-:R-:W-:-:S06]  /*0110*/  IMAD.WIDE R8, R13, 0x4, R8 ;  /* 0x000000040d087825 */ /* 0x010fcc00078e0208 */
[----:B------:R-:W3:Y:S01]  /*0120*/  LDG.E.EL.128 R8, desc[UR4][R8.64] ;  /* 0x0000000408087981 */ /* 0x000ee2000c2e1d00 */
[----:B--2---:R-:W-:-:S04]  /*0130*/  FADD R0, RZ, -R4 ;  /* 0x80000004ff007221 */ /* 0x004fc80000000000 */
[----:B------:R-:W-:Y:S01]  /*0140*/  FMUL R12, R0, 1.4426950216293334961 ;  /* 0x3fb8aa3b000c7820 */ /* 0x000fe20000400000 */
[----:B------:R-:W-:-:S04]  /*0150*/  FADD R0, RZ, -R5 ;  /* 0x80000005ff007221 */ /* 0x000fc80000000000 */
[----:B------:R-:W-:Y:S01]  /*0160*/  FMUL R14, R0, 1.4426950216293334961 ;  /* 0x3fb8aa3b000e7820 */ /* 0x000fe20000400000 */
[----:B------:R-:W-:Y:S01]  /*0170*/  FADD R0, RZ, -R6 ;  /* 0x80000006ff007221 */ /* 0x000fe20000000000 */
[----:B------:R-:W-:-:S03]  /*0180*/  FSETP.GEU.AND P0, PT, R12, -126, PT ;  /* 0xc2fc00000c00780b */ /* 0x000fc60003f0e000 */
[----:B------:R-:W-:Y:S01]  /*0190*/  FMUL R16, R0, 1.4426950216293334961 ;  /* 0x3fb8aa3b00107820 */ /* 0x000fe20000400000 */
[----:B------:R-:W-:Y:S01]  /*01a0*/  FADD R0, RZ, -R7 ;  /* 0x80000007ff007221 */ /* 0x000fe20000000000 */
[----:B------:R-:W-:-:S03]  /*01b0*/  FSETP.GEU.AND P1, PT, R14, -126, PT ;  /* 0xc2fc00000e00780b */ /* 0x000fc60003f2e000 */
[----:B------:R-:W-:Y:S01]  /*01c0*/  FSETP.GEU.AND P2, PT, R16, -126, PT ;  /* 0xc2fc00001000780b */ /* 0x000fe20003f4e000 */
[----:B------:R-:W-:-:S04]  /*01d0*/  FMUL R17, R0, 1.4426950216293334961 ;  /* 0x3fb8aa3b00117820 */ /* 0x000fc80000400000 */
[----:B------:R-:W-:Y:S01]  /*01e0*/  @!P0 FMUL R12, R12, 0.5 ;  /* 0x3f0000000c0c8820 */ /* 0x000fe20000400000 */
[----:B------:R-:W-:-:S03]  /*01f0*/  FSETP.GEU.AND P4, PT, R17, -126, PT ;  /* 0xc2fc00001100780b */ /* 0x000fc60003f8e000 */
[----:B------:R1:W2:Y:S01]  /*0200*/  MUFU.EX2 R13, R12 ;  /* 0x0000000c000d7308 */ /* 0x0002a20000000800 */
[----:B---3--:R-:W-:Y:S01]  /*0210*/  FADD R9, RZ, -R9 ;  /* 0x80000009ff097221 */ /* 0x008fe20000000000 */
[----:B------:R-:W-:Y:S01]  /*0220*/  FADD R8, RZ, -R8 ;  /* 0x80000008ff087221 */ /* 0x000fe20000000000 */
[----:B------:R-:W-:Y:S01]  /*0230*/  FADD R10, RZ, -R10 ;  /* 0x8000000aff0a7221 */ /* 0x000fe20000000000 */
[----:B------:R-:W-:Y:S01]  /*0240*/  @!P2 FMUL R16, R16, 0.5 ;  /* 0x3f0000001010a820 */ /* 0x000fe20000400000 */
[----:B------:R-:W-:Y:S01]  /*0250*/  FMUL R9, R9, 1.4426950216293334961 ;  /* 0x3fb8aa3b09097820 */ /* 0x000fe20000400000 */
[----:B------:R-:W-:Y:S01]  /*0260*/  FADD R11, RZ, -R11 ;  /* 0x8000000bff0b7221 */ /* 0x000fe20000000000 */
[----:B------:R-:W-:Y:S01]  /*0270*/  FMUL R10, R10, 1.4426950216293334961 ;  /* 0x3fb8aa3b0a0a7820 */ /* 0x000fe20000400000 */
[----:B------:R-:W-:Y:S01]  /*0280*/  @!P1 FMUL R14, R14, 0.5 ;  /* 0x3f0000000e0e9820 */ /* 0x000fe20000400000 */
[----:B-1----:R-:W-:Y:S01]  /*0290*/  FMUL R12, R8, 1.4426950216293334961 ;  /* 0x3fb8aa3b080c7820 */ /* 0x002fe20000400000 */
[----:B------:R-:W1:Y:S01]  /*02a0*/  MUFU.EX2 R16, R16 ;  /* 0x0000001000107308 */ /* 0x000e620000000800 */
[----:B------:R-:W-:Y:S01]  /*02b0*/  FSETP.GEU.AND P6, PT, R9, -126, PT ;  /* 0xc2fc00000900780b */ /* 0x000fe20003fce000 */
[----:B------:R-:W-:Y:S01]  /*02c0*/  FMUL R11, R11, 1.4426950216293334961 ;  /* 0x3fb8aa3b0b0b7820 */ /* 0x000fe20000400000 */
[----:B------:R-:W-:Y:S01]  /*02d0*/  FSETP.GEU.AND P5, PT, R10, -126, PT ;  /* 0xc2fc00000a00780b */ /* 0x000fe20003fae000 */
[----:B------:R-:W-:Y:S01]  /*02e0*/  @!P4 FMUL R17, R17, 0.5 ;  /* 0x3f0000001111c820 */ /* 0x000fe20000400000 */
[----:B------:R-:W-:Y:S01]  /*02f0*/  FSETP.GEU.AND P3, PT, R12, -126, PT ;  /* 0xc2fc00000c00780b */ /* 0x000fe20003f6e000 */
[----:B--2---:R-:W-:-:S02]  /*0300*/  @!P0 FMUL R13, R13, R13 ;  /* 0x0000000d0d0d8220 */ /* 0x004fc40000400000 */
[----:B------:R-:W2:Y:S02]  /*0310*/  MUFU.EX2 R15, R14 ;  /* 0x0000000e000f7308 */ /* 0x000ea40000000800 */
[----:B------:R-:W-:-:S04]  /*0320*/  FADD R0, R13, 1 ;  /* 0x3f8000000d007421 */ /* 0x000fc80000000000 */
[----:B------:R-:W-:Y:S01]  /*0330*/  @!P6 FMUL R9, R9, 0.5 ;  /* 0x3f0000000909e820 */ /* 0x000fe20000400000 */
[----:B-1----:R-:W-:Y:S01]  /*0340*/  @!P2 FMUL R16, R16, R16 ;  /* 0x000000101010a220 */ /* 0x002fe20000400000 */
[----:B------:R-:W-:Y:S01]  /*0350*/  FSETP.GEU.AND P2, PT, R11, -126, PT ;  /* 0xc2fc00000b00780b */ /* 0x000fe20003f4e000 */
[----:B------:R-:W-:Y:S01]  /*0360*/  @!P5 FMUL R10, R10, 0.5 ;  /* 0x3f0000000a0ad820 */ /* 0x000fe20000400000 */
[----:B------:R-:W-:Y:S01]  /*0370*/  @!P3 FMUL R12, R12, 0.5 ;  /* 0x3f0000000c0cb820 */ /* 0x000fe20000400000 */
[----:B------:R-:W1:Y:S01]  /*0380*/  MUFU.EX2 R17, R17 ;  /* 0x0000001100117308 */ /* 0x000e620000000800 */
[----:B------:R-:W-:Y:S01]  /*0390*/  FADD R16, R16, 1 ;  /* 0x3f80000010107421 */ /* 0x000fe20000000000 */
[----:B--2---:R-:W-:Y:S01]  /*03a0*/  @!P1 FMUL R15, R15, R15 ;  /* 0x0000000f0f0f9220 */ /* 0x004fe20000400000 */
[----:B------:R-:W-:-:S05]  /*03b0*/  FSETP.GT.AND P1, PT, R0, 8.50705917302346158658e+37, PT ;  /* 0x7e8000000000780b */ /* 0x000fca0003f24000 */
[----:B------:R-:W2:Y:S01]  /*03c0*/  MUFU.EX2 R9, R9 ;  /* 0x0000000900097308 */ /* 0x000ea20000000800 */
[----:B------:R-:W-:Y:S01]  /*03d0*/  FADD R15, R15, 1 ;  /* 0x3f8000000f0f7421 */ /* 0x000fe20000000000 */
[----:B------:R-:W-:-:S04]  /*03e0*/  @!P2 FMUL R11, R11, 0.5 ;  /* 0x3f0000000b0ba820 */ /* 0x000fc80000400000 */
[----:B------:R-:W-:Y:S01]  /*03f0*/  FSETP.GT.AND P0, PT, R15, 8.50705917302346158658e+37, PT ;  /* 0x7e8000000f00780b */ /* 0x000fe20003f04000 */
[----:B-1----:R-:W-:Y:S01]  /*0400*/  @!P4 FMUL R17, R17, R17 ;  /* 0x000000111111c220 */ /* 0x002fe20000400000 */
[----:B------:R-:W1:Y:S01]  /*0410*/  MUFU.EX2 R12, R12 ;  /* 0x0000000c000c7308 */ /* 0x000e620000000800 */
[----:B------:R-:W-:Y:S01]  /*0420*/  FSETP.GT.AND P4, PT, R16, 8.50705917302346158658e+37, PT ;  /* 0x7e8000001000780b */ /* 0x000fe20003f84000 */
[----:B------:R-:W-:Y:S01]  /*0430*/  @P1 FMUL R0, R0, 0.25 ;  /* 0x3e80000000001820 */ /* 0x000fe20000400000 */
[----:B------:R-:W-:Y:S01]  /*0440*/  FADD R17, R17, 1 ;  /* 0x3f80000011117421 */ /* 0x000fe20000000000 */
[----:B--2---:R-:W-:-:S04]  /*0450*/  @!P6 FMUL R9, R9, R9 ;  /* 0x000000090909e220 */ /* 0x004fc80000400000 */
[----:B------:R-:W2:Y:S01]  /*0460*/  MUFU.EX2 R10, R10 ;  /* 0x0000000a000a7308 */ /* 0x000ea20000000800 */
[----:B------:R-:W-:Y:S01]  /*0470*/  FADD R20, R9, 1 ;  /* 0x3f80000009147421 */ /* 0x000fe20000000000 */
[----:B------:R-:W-:Y:S01]  /*0480*/  HFMA2.MMA R9, -RZ, RZ, 1.625, 0 ;  /* 0x3e800000ff097435 */ /* 0x000fe200000001ff */
[----:B------:R-:W-:-:S03]  /*0490*/  @P0 FMUL R15, R15, 0.25 ;  /* 0x3e8000000f0f0820 */ /* 0x000fc60000400000 */
[----:B------:R-:W-:Y:S01]  /*04a0*/  @P4 FMUL R16, R16, 0.25 ;  /* 0x3e80000010104820 */ /* 0x000fe20000400000 */
[----:B-1----:R-:W-:Y:S01]  /*04b0*/  @!P3 FMUL R12, R12, R12 ;  /* 0x0000000c0c0cb220 */ /* 0x002fe20000400000 */
[----:B------:R-:W1:Y:S01]  /*04c0*/  MUFU.EX2 R11, R11 ;  /* 0x0000000b000b7308 */ /* 0x000e620000000800 */
[----:B------:R-:W-:Y:S02]  /*04d0*/  FSETP.GT.AND P3, PT, R17, 8.50705917302346158658e+37, PT ;  /* 0x7e8000001100780b */ /* 0x000fe40003f64000 */
[----:B------:R-:W-:Y:S01]  /*04e0*/  FADD R18, R12, 1 ;  /* 0x3f8000000c127421 */ /* 0x000fe20000000000 */
[----:B------:R-:W-:Y:S01]  /*04f0*/  FSEL R13, R9, 1, P1 ;  /* 0x3f800000090d7808 */ /* 0x000fe20000800000 */
[----:B--2---:R-:W-:-:S03]  /*0500*/  @!P5 FMUL R10, R10, R10 ;  /* 0x0000000a0a0ad220 */ /* 0x004fc60000400000 */
[----:B------:R-:W-:Y:S01]  /*0510*/  FSETP.GT.AND P6, PT, R18, 8.50705917302346158658e+37, PT ;  /* 0x7e8000001200780b */ /* 0x000fe20003fc4000 */
[----:B------:R-:W2:Y:S01]  /*0520*/  MUFU.RCP R0, R0 ;  /* 0x0000000000007308 */ /* 0x000ea20000001000 */
[----:B------:R-:W-:Y:S01]  /*0530*/  FSETP.GT.AND P5, PT, R20, 8.50705917302346158658e+37, PT ;  /* 0x7e8000001400780b */ /* 0x000fe20003fa4000 */
[----:B------:R-:W-:Y:S01]  /*0540*/  FADD R12, R10, 1 ;  /* 0x3f8000000a0c7421 */ /* 0x000fe20000000000 */
[----:B------:R-:W-:Y:S02]  /*0550*/  FSEL R19, R9, 1, P3 ;  /* 0x3f80000009137808 */ /* 0x000fe40001800000 */
[----:B------:R-:W-:Y:S01]  /*0560*/  @P3 FMUL R17, R17, 0.25 ;  /* 0x3e80000011113820 */ /* 0x000fe20000400000 */
[----:B-1----:R-:W-:Y:S01]  /*0570*/  @!P2 FMUL R11, R11, R11 ;  /* 0x0000000b0b0ba220 */ /* 0x002fe20000400000 */
[----:B------:R-:W-:Y:S01]  /*0580*/  FSETP.GT.AND P2, PT, R12, 8.50705917302346158658e+37, PT ;  /* 0x7e8000000c00780b */ /* 0x000fe20003f44000 */
[----:B------:R1:W3:Y:S02]  /*0590*/  MUFU.RCP R8, R15 ;  /* 0x0000000f00087308 */ /* 0x0002e40000001000 */
[----:B------:R-:W-:-:S02]  /*05a0*/  FADD R21, R11, 1 ;  /* 0x3f8000000b157421 */ /* 0x000fc40000000000 */
[----:B------:R-:W-:Y:S02]  /*05b0*/  @P6 FMUL R18, R18, 0.25 ;  /* 0x3e80000012126820 */ /* 0x000fe40000400000 */
[----:B------:R-:W-:Y:S01]  /*05c0*/  @P5 FMUL R20, R20, 0.25 ;  /* 0x3e80000014145820 */ /* 0x000fe20000400000 */
[----:B------:R-:W-:Y:S01]  /*05d0*/  FSETP.GT.AND P1, PT, R21, 8.50705917302346158658e+37, PT ;  /* 0x7e8000001500780b */ /* 0x000fe20003f24000 */
[----:B------:R-:W4:Y:S01]  /*05e0*/  MUFU.RCP R16, R16 ;  /* 0x0000001000107308 */ /* 0x000f220000001000 */
[C---:B-1----:R-:W-:Y:S01]  /*05f0*/  FSEL R15, R9.reuse, 1, P0 ;  /* 0x3f800000090f7808 */ /* 0x042fe20000000000 */
[----:B--2---:R-:W-:Y:S02]  /*0600*/  FMUL R13, R0, R13 ;  /* 0x0000000d000d7220 */ /* 0x004fe40000400000 */
[----:B------:R-:W-:Y:S02]  /*0610*/  @P2 FMUL R12, R12, 0.25 ;  /* 0x3e8000000c0c2820 */ /* 0x000fe40000400000 */
[----:B------:R-:W-:Y:S01]  /*0620*/  FMUL R4, R4, R13 ;  /* 0x0000000d04047220 */ /* 0x000fe20000400000 */
[----:B---3--:R-:W-:Y:S01]  /*0630*/  FMUL R8, R8, R15 ;  /* 0x0000000f08087220 */ /* 0x008fe20000400000 */
[----:B------:R1:W2:Y:S01]  /*0640*/  MUFU.RCP R14, R17 ;  /* 0x00000011000e7308 */ /* 0x0002a20000001000 */
[----:B------:R-:W-:-:S02]  /*0650*/  FSEL R13, R9, 1, P6 ;  /* 0x3f800000090d7808 */ /* 0x000fc40003000000 */
[----:B------:R-:W-:Y:S01]  /*0660*/  FMUL R5, R5, R8 ;  /* 0x0000000805057220 */ /* 0x000fe20000400000 */
[----:B------:R-:W-:Y:S01]  /*0670*/  @P1 FMUL R21, R21, 0.25 ;  /* 0x3e80000015151820 */ /* 0x000fe20000400000 */
[C---:B------:R-:W-:Y:S02]  /*0680*/  FSEL R8, R9.reuse, 1, P5 ;  /* 0x3f80000009087808 */ /* 0x040fe40002800000 */
[C---:B------:R-:W-:Y:S01]  /*0690*/  FSEL R15, R9.reuse, 1, P2 ;  /* 0x3f800000090f7808 */ /* 0x040fe20001000000 */
[----:B------:R-:W3:Y:S01]  /*06a0*/  MUFU.RCP R10, R18 ;  /* 0x00000012000a7308 */ /* 0x000ee20000001000 */
[C---:B-1----:R-:W-:Y:S02]  /*06b0*/  FSEL R17, R9.reuse, 1, P4 ;  /* 0x3f80000009117808 */ /* 0x042fe40002000000 */
[----:B------:R-:W-:-:S03]  /*06c0*/  FSEL R9, R9, 1, P1 ;  /* 0x3f80000009097808 */ /* 0x000fc60000800000 */
[----:B----4-:R-:W-:Y:S01]  /*06d0*/  FMUL R17, R16, R17 ;  /* 0x0000001110117220 */ /* 0x010fe20000400000 */
[----:B--2---:R-:W-:Y:S01]  /*06e0*/  FMUL R14, R14, R19 ;  /* 0x000000130e0e7220 */ /* 0x004fe20000400000 */
[----:B------:R-:W1:Y:S02]  /*06f0*/  MUFU.RCP R11, R20 ;  /* 0x00000014000b7308 */ /* 0x000e640000001000 */
[----:B------:R-:W-:Y:S01]  /*0700*/  FMUL R6, R6, R17 ;  /* 0x0000001106067220 */ /* 0x000fe20000400000 */
[----:B------:R-:W-:Y:S01]  /*0710*/  FMUL R7, R7, R14 ;  /* 0x0000000e07077220 */ /* 0x000fe20000400000 */
[----:B---3--:R-:W-:-:S04]  /*0720*/  FMUL R13, R10, R13 ;  /* 0x0000000d0a0d7220 */ /* 0x008fc80000400000 */
[----:B------:R-:W2:Y:S01]  /*0730*/  MUFU.RCP R12, R12 ;  /* 0x0000000c000c7308 */ /* 0x000ea20000001000 */
[----:B------:R-:W-:Y:S01]  /*0740*/  FMUL R4, R4, R13 ;  /* 0x0000000d04047220 */ /* 0x000fe20000400000 */
[----:B-1----:R-:W-:-:S06]  /*0750*/  FMUL R8, R11, R8 ;  /* 0x000000080b087220 */ /* 0x002fcc0000400000 */
[----:B------:R-:W1:Y:S01]  /*0760*/  MUFU.RCP R0, R21 ;  /* 0x0000001500007308 */ /* 0x000e620000001000 */
[----:B------:R-:W-:Y:S01]  /*0770*/  FMUL R5, R5, R8 ;  /* 0x0000000805057220 */ /* 0x000fe20000400000 */
[----:B--2---:R-:W-:-:S04]  /*0780*/  FMUL R15, R12, R15 ;  /* 0x0000000f0c0f7220 */ /* 0x004fc80000400000 */
[----:B------:R-:W-:Y:S01]  /*0790*/  FMUL R6, R6, R15 ;  /* 0x0000000f06067220 */ /* 0x000fe20000400000 */
[----:B-1----:R-:W-:-:S04]  /*07a0*/  FMUL R0, R0, R9 ;  /* 0x0000000900007220 */ /* 0x002fc80000400000 */
[----:B------:R-:W-:-:S05]  /*07b0*/  FMUL R7, R7, R0 ;  /* 0x0000000007077220 */ /* 0x000fca0000400000 */
[----:B------:R-:W-:Y:S01]  /*07c0*/  STG.E.128 desc[UR4][R2.64], R4 ;  /* 0x0000000402007986 */ /* 0x000fe2000c101d04 */
[----:B------:R-:W-:Y:S05]  /*07d0*/  EXIT ;  /* 0x000000000000794d */ /* 0x000fea0003800000 */
.L_x_0:
[----:B------:R-:W-:-:S00]  /*07e0*/  BRA `(.L_x_0) ;  /* 0xfffffffc00fc7947 */ /* 0x000fc0000383ffff */
[----:B------:R-:W-:-:S00]  /*07f0*/  NOP ;  /* 0x0000000000007918 */ /* 0x000fc00000000000 */
        /* <DEDUP_REMOVED lines=8> */
.L_x_1:


//--------------------- .nv.constant0.triton_poi_fused_mul_sigmoid_49 --------------------------
	.section	.nv.constant0.triton_poi_fused_mul_sigmoid_49,"a",@progbits
	.sectionflags	@""
	.align	4
.nv.constant0.triton_poi_fused_mul_sigmoid_49:
	.zero		548
